	.headerflags	@"EF_CUDA_TEXMODE_UNIFIED EF_CUDA_64BIT_ADDRESS EF_CUDA_ACCELERATORS EF_CUDA_SM90 EF_CUDA_VIRTUAL_SM(EF_CUDA_SM90)"
	.elftype	@"ET_EXEC"


//--------------------- .nv.info                  --------------------------
	.section	.nv.info,"",@"SHT_CUDA_INFO"
	.align	4


	//----- nvinfo : EIATTR_REGCOUNT
	.align		4
        /*0000*/ 	.byte	0x04, 0x2f
        /*0002*/ 	.short	(.L_3 - .L_2)
	.align		4
.L_2:
        /*0004*/ 	.word	index@(triton_poi_fused__native_batch_norm_legit_no_training_relu_55)
        /*0008*/ 	.word	0x00000010


	//----- nvinfo : EIATTR_MIN_STACK_SIZE
	.align		4
.L_3:
        /*000c*/ 	.byte	0x04, 0x12
        /*000e*/ 	.short	(.L_5 - .L_4)
	.align		4
.L_4:
        /*0010*/ 	.word	index@(triton_poi_fused__native_batch_norm_legit_no_training_relu_55)
        /*0014*/ 	.word	0x00000000


	//----- nvinfo : EIATTR_FRAME_SIZE
	.align		4
.L_5:
        /*0018*/ 	.byte	0x04, 0x11
        /*001a*/ 	.short	(.L_7 - .L_6)
	.align		4
.L_6:
        /*001c*/ 	.word	index@(triton_poi_fused__native_batch_norm_legit_no_training_relu_55)
        /*0020*/ 	.word	0x00000000


	//----- nvinfo : EIATTR_MIN_STACK_SIZE
	.align		4
.L_7:
        /*0024*/ 	.byte	0x04, 0x12
        /*0026*/ 	.short	(.L_9 - .L_8)
	.align		4
.L_8:
        /*0028*/ 	.word	index@(triton_poi_fused__native_batch_norm_legit_no_training_relu_55)
        /*002c*/ 	.word	0x00000000
.L_9:


//--------------------- .nv.info.triton_poi_fused__native_batch_norm_legit_no_training_relu_55 --------------------------
	.section	.nv.info.triton_poi_fused__native_batch_norm_legit_no_training_relu_55,"",@"SHT_CUDA_INFO"
	.sectionflags	@""
	.align	4


	//----- nvinfo : EIATTR_CUDA_API_VERSION
	.align		4
        /*0000*/ 	.byte	0x04, 0x37
        /*0002*/ 	.short	(.L_11 - .L_10)
.L_10:
        /*0004*/ 	.word	0x0000007c


	//----- nvinfo : EIATTR_KPARAM_INFO
	.align		4
.L_11:
        /*0008*/ 	.byte	0x04, 0x17
        /*000a*/ 	.short	(.L_13 - .L_12)
.L_12:
        /*000c*/ 	.word	0x00000000
        /*0010*/ 	.short	0x0006
        /*0012*/ 	.short	0x0030
        /*0014*/ 	.byte	0x00, 0xf0, 0x11, 0x00


	//----- nvinfo : EIATTR_KPARAM_INFO
	.align		4
.L_13:
        /*0018*/ 	.byte	0x04, 0x17
        /*001a*/ 	.short	(.L_15 - .L_14)
.L_14:
        /*001c*/ 	.word	0x00000000
        /*0020*/ 	.short	0x0005
        /*0022*/ 	.short	0x0028
        /*0024*/ 	.byte	0x00, 0xf4, 0x21, 0x00


	//----- nvinfo : EIATTR_KPARAM_INFO
	.align		4
.L_15:
        /*0028*/ 	.byte	0x04, 0x17
        /*002a*/ 	.short	(.L_17 - .L_16)
.L_16:
        /*002c*/ 	.word	0x00000000
        /*0030*/ 	.short	0x0004
        /*0032*/ 	.short	0x0020
        /*0034*/ 	.byte	0x00, 0xf4, 0x21, 0x00


	//----- nvinfo : EIATTR_KPARAM_INFO
	.align		4
.L_17:
        /*0038*/ 	.byte	0x04, 0x17
        /*003a*/ 	.short	(.L_19 - .L_18)
.L_18:
        /*003c*/ 	.word	0x00000000
        /*0040*/ 	.short	0x0003
        /*0042*/ 	.short	0x0018
        /*0044*/ 	.byte	0x00, 0xf4, 0x21, 0x00


	//----- nvinfo : EIATTR_KPARAM_INFO
	.align		4
.L_19:
        /*0048*/ 	.byte	0x04, 0x17
        /*004a*/ 	.short	(.L_21 - .L_20)
.L_20:
        /*004c*/ 	.word	0x00000000
        /*0050*/ 	.short	0x0002
        /*0052*/ 	.short	0x0010
        /*0054*/ 	.byte	0x00, 0xf4, 0x21, 0x00


	//----- nvinfo : EIATTR_KPARAM_INFO
	.align		4
.L_21:
        /*0058*/ 	.byte	0x04, 0x17
        /*005a*/ 	.short	(.L_23 - .L_22)
.L_22:
        /*005c*/ 	.word	0x00000000
        /*0060*/ 	.short	0x0001
        /*0062*/ 	.short	0x0008
        /*0064*/ 	.byte	0x00, 0xf4, 0x21, 0x00


	//----- nvinfo : EIATTR_KPARAM_INFO
	.align		4
.L_23:
        /*0068*/ 	.byte	0x04, 0x17
        /*006a*/ 	.short	(.L_25 - .L_24)
.L_24:
        /*006c*/ 	.word	0x00000000
        /*0070*/ 	.short	0x0000
        /*0072*/ 	.short	0x0000
        /*0074*/ 	.byte	0x00, 0xf4, 0x21, 0x00


	//----- nvinfo : EIATTR_SPARSE_MMA_MASK
	.align		4
.L_25:
        /*0078*/ 	.byte	0x03, 0x50
        /*007a*/ 	.short	0x0000


	//----- nvinfo : EIATTR_MAXREG_COUNT
	.align		4
        /*007c*/ 	.byte	0x03, 0x1b
        /*007e*/ 	.short	0x00ff


	//----- nvinfo : EIATTR_EXIT_INSTR_OFFSETS
	.align		4
        /*0080*/ 	.byte	0x04, 0x1c
        /*0082*/ 	.short	(.L_27 - .L_26)


	//   ....[0]....
.L_26:
        /*0084*/ 	.word	0x000002d0


	//----- nvinfo : EIATTR_REQNTID
	.align		4
.L_27:
        /*0088*/ 	.byte	0x04, 0x10
        /*008a*/ 	.short	(.L_29 - .L_28)
.L_28:
        /*008c*/ 	.word	0x00000080
        /*0090*/ 	.word	0x00000001
        /*0094*/ 	.word	0x00000001


	//----- nvinfo : EIATTR_CBANK_PARAM_SIZE
	.align		4
.L_29:
        /*0098*/ 	.byte	0x03, 0x19
        /*009a*/ 	.short	0x0034


	//----- nvinfo : EIATTR_PARAM_CBANK
	.align		4
        /*009c*/ 	.byte	0x04, 0x0a
        /*009e*/ 	.short	(.L_31 - .L_30)
	.align		4
.L_30:
        /*00a0*/ 	.word	index@(.nv.constant0.triton_poi_fused__native_batch_norm_legit_no_training_relu_55)
        /*00a4*/ 	.short	0x0210
        /*00a6*/ 	.short	0x0034


	//----- nvinfo : EIATTR_SW_WAR
	.align		4
.L_31:
        /*00a8*/ 	.byte	0x04, 0x36
        /*00aa*/ 	.short	(.L_33 - .L_32)
.L_32:
        /*00ac*/ 	.word	0x00000008
.L_33:


//--------------------- .nv.callgraph             --------------------------
	.section	.nv.callgraph,"",@"SHT_CUDA_CALLGRAPH"
	.align	4
	.sectionentsize	8
	.align		4
        /*0000*/ 	.word	0x00000000
	.align		4
        /*0004*/ 	.word	0xffffffff
	.align		4
        /*0008*/ 	.word	0x00000000
	.align		4
        /*000c*/ 	.word	0xfffffffe
	.align		4
        /*0010*/ 	.word	0x00000000
	.align		4
        /*0014*/ 	.word	0xfffffffd
	.align		4
        /*0018*/ 	.word	0x00000000
	.align		4
        /*001c*/ 	.word	0xfffffffc


//--------------------- .nv.constant4             --------------------------
	.section	.nv.constant4,"a",@progbits
	.align	8
	.align		8
.nv.constant4:
        /*0000*/ 	.dword	_$_str
	.align		8
        /*0008*/ 	.dword	_$_str_$_2


//--------------------- .text.triton_poi_fused__native_batch_norm_legit_no_training_relu_55 --------------------------
	.section	.text.triton_poi_fused__native_batch_norm_legit_no_training_relu_55,"ax",@progbits
	.align	128
        .global         triton_poi_fused__native_batch_norm_legit_no_training_relu_55
        .type           triton_poi_fused__native_batch_norm_legit_no_training_relu_55,@function
        .size           triton_poi_fused__native_batch_norm_legit_no_training_relu_55,(.L_x_1 - triton_poi_fused__native_batch_norm_legit_no_training_relu_55)
        .other          triton_poi_fused__native_batch_norm_legit_no_training_relu_55,@"STO_CUDA_ENTRY STV_DEFAULT"
triton_poi_fused__native_batch_norm_legit_no_training_relu_55:
.text.triton_poi_fused__native_batch_norm_legit_no_training_relu_55:
[----:B------:R-:W-:Y:S01]  /*0000*/  LDC R1, c[0x0][0x28] ;  /* 0x00000a00ff017b82 */ /* 0x000fe20000000800 */
[----:B------:R-:W1:Y:S07]  /*0010*/  S2R R0, SR_TID.X ;  /* 0x0000000000007919 */ /* 0x000e6e0000002100 */
[----:B------:R-:W2:Y:S01]  /*0020*/  LDC.64 R6, c[0x0][0x220] ;  /* 0x00008800ff067b82 */ /* 0x000ea20000000a00 */
[----:B------:R-:W-:Y:S01]  /*0030*/  ULDC.64 UR4, c[0x0][0x208] ;  /* 0x0000820000047ab9 */ /* 0x000fe20000000a00 */
[----:B------:R-:W3:Y:S06]  /*0040*/  S2R R3, SR_CTAID.X ;  /* 0x0000000000037919 */ /* 0x000eec0000002500 */
[----:B------:R-:W4:Y:S08]  /*0050*/  LDC.64 R4, c[0x0][0x218] ;  /* 0x00008600ff047b82 */ /* 0x000f300000000a00 */
[----:B------:R-:W5:Y:S08]  /*0060*/  LDC.64 R8, c[0x0][0x228] ;  /* 0x00008a00ff087b82 */ /* 0x000f700000000a00 */
[----:B------:R-:W5:Y:S01]  /*0070*/  LDC.64 R10, c[0x0][0x230] ;  /* 0x00008c00ff0a7b82 */ /* 0x000f620000000a00 */
[----:B-1----:R-:W-:-:S02]  /*0080*/  LOP3.LUT R0, R0, 0x7f, RZ, 0xc0, !PT ;  /* 0x0000007f00007812 */ /* 0x002fc400078ec0ff */
[----:B---3--:R-:W-:Y:S02]  /*0090*/  SHF.R.S32.HI R2, RZ, 0x18, R3 ;  /* 0x00000018ff027819 */ /* 0x008fe40000011403 */
[----:B------:R-:W-:Y:S02]  /*00a0*/  LEA R0, R3, R0, 0x7 ;  /* 0x0000000003007211 */ /* 0x000fe400078e38ff */
[----:B------:R-:W-:-:S04]  /*00b0*/  SGXT R3, R2, 0x1 ;  /* 0x000000010203781a */ /* 0x000fc80000000200 */
[----:B------:R-:W-:-:S04]  /*00c0*/  LEA.HI R3, R3, R0, RZ, 0x5 ;  /* 0x0000000003037211 */ /* 0x000fc800078f28ff */
[----:B------:R-:W-:-:S04]  /*00d0*/  LOP3.LUT R3, R3, 0xffffffe0, RZ, 0xc0, !PT ;  /* 0xffffffe003037812 */ /* 0x000fc800078ec0ff */
[----:B------:R-:W-:Y:S02]  /*00e0*/  IADD3 R13, R0, -R3, RZ ;  /* 0x80000003000d7210 */ /* 0x000fe40007ffe0ff */
[----:B------:R-:W1:Y:S03]  /*00f0*/  LDC.64 R2, c[0x0][0x210] ;  /* 0x00008400ff027b82 */ /* 0x000e660000000a00 */
[----:B--2---:R-:W-:-:S06]  /*0100*/  IMAD.WIDE R6, R13, 0x4, R6 ;  /* 0x000000040d067825 */ /* 0x004fcc00078e0206 */
[----:B------:R-:W2:Y:S01]  /*0110*/  LDG.E.EL R6, desc[UR4][R6.64] ;  /* 0x0000000406067981 */ /* 0x000ea2000c2e1900 */
[----:B----4-:R-:W-:-:S04]  /*0120*/  IMAD.WIDE R4, R13, 0x4, R4 ;  /* 0x000000040d047825 */ /* 0x010fc800078e0204 */
[C---:B-----5:R-:W-:Y:S02]  /*0130*/  IMAD.WIDE R8, R13.reuse, 0x4, R8 ;  /* 0x000000040d087825 */ /* 0x060fe400078e0208 */
[----:B------:R3:W4:Y:S02]  /*0140*/  LDG.E.EL R5, desc[UR4][R4.64] ;  /* 0x0000000404057981 */ /* 0x000724000c2e1900 */
[----:B0-----:R-:W-:Y:S02]  /*0150*/  IMAD.WIDE R10, R13, 0x4, R10 ;  /* 0x000000040d0a7825 */ /* 0x001fe400078e020a */
[----:B------:R-:W5:Y:S02]  /*0160*/  LDG.E.EL R8, desc[UR4][R8.64] ;  /* 0x0000000408087981 */ /* 0x000f64000c2e1900 */
[C---:B-1----:R-:W-:Y:S02]  /*0170*/  IMAD.WIDE R2, R0.reuse, 0x4, R2 ;  /* 0x0000000400027825 */ /* 0x042fe400078e0202 */
[----:B------:R-:W5:Y:S04]  /*0180*/  LDG.E.EL R11, desc[UR4][R10.64] ;  /* 0x000000040a0b7981 */ /* 0x000f68000c2e1900 */
[----:B------:R0:W4:Y:S01]  /*0190*/  LDG.E R12, desc[UR4][R2.64] ;  /* 0x00000004020c7981 */ /* 0x000122000c1e1900 */
[----:B---3--:R-:W-:Y:S01]  /*01a0*/  HFMA2.MMA R4, -RZ, RZ, 1.625, 0 ;  /* 0x3e800000ff047435 */ /* 0x008fe200000001ff */
[----:B0-----:R-:W0:Y:S02]  /*01b0*/  LDC.64 R2, c[0x0][0x238] ;  /* 0x00008e00ff027b82 */ /* 0x001e240000000a00 */
[----:B0-----:R-:W-:-:S04]  /*01c0*/  IMAD.WIDE R2, R0, 0x4, R2 ;  /* 0x0000000400027825 */ /* 0x001fc800078e0202 */
[----:B--2---:R-:W-:-:S04]  /*01d0*/  FADD R6, R6, 9.9999997473787516356e-06 ;  /* 0x3727c5ac06067421 */ /* 0x004fc80000000000 */
[----:B------:R-:W0:Y:S02]  /*01e0*/  MUFU.SQRT R7, R6 ;  /* 0x0000000600077308 */ /* 0x000e240000002000 */
[C---:B0-----:R-:W-:Y:S02]  /*01f0*/  FSETP.GT.AND P0, PT, R7.reuse, 8.50705917302346158658e+37, PT ;  /* 0x7e8000000700780b */ /* 0x041fe40003f04000 */
[----:B------:R-:W-:-:S11]  /*0200*/  FSETP.GEU.AND P1, PT, R7, 1.175494350822287508e-38, PT ;  /* 0x008000000700780b */ /* 0x000fd60003f2e000 */
[----:B------:R-:W-:-:S04]  /*0210*/  @P0 FMUL R7, R7, 0.25 ;  /* 0x3e80000007070820 */ /* 0x000fc80000400000 */
[----:B------:R-:W-:-:S06]  /*0220*/  @!P1 FMUL R7, R7, 16777216 ;  /* 0x4b80000007079820 */ /* 0x000fcc0000400000 */
[----:B------:R-:W0:Y:S01]  /*0230*/  MUFU.RCP R7, R7 ;  /* 0x0000000700077308 */ /* 0x000e220000001000 */
[----:B------:R-:W-:Y:S01]  /*0240*/  FSEL R4, R4, 1, P0 ;  /* 0x3f80000004047808 */ /* 0x000fe20000000000 */
[----:B----4-:R-:W-:-:S04]  /*0250*/  FADD R5, R12, -R5 ;  /* 0x800000050c057221 */ /* 0x010fc80000000000 */
[----:B------:R-:W-:-:S04]  /*0260*/  @!P1 FMUL R4, R4, 16777216 ;  /* 0x4b80000004049820 */ /* 0x000fc80000400000 */
[----:B0-----:R-:W-:-:S04]  /*0270*/  FMUL R4, R7, R4 ;  /* 0x0000000407047220 */ /* 0x001fc80000400000 */
[----:B------:R-:W-:-:S04]  /*0280*/  FMUL R4, R5, R4 ;  /* 0x0000000405047220 */ /* 0x000fc80000400000 */
[----:B-----5:R-:W-:-:S05]  /*0290*/  FFMA R4, R8, R4, R11 ;  /* 0x0000000408047223 */ /* 0x020fca000000000b */
[----:B------:R-:W-:-:S04]  /*02a0*/  FSETP.GEU.AND P0, PT, R4, RZ, PT ;  /* 0x000000ff0400720b */ /* 0x000fc80003f0e000 */
[----:B------:R-:W-:-:S05]  /*02b0*/  FSEL R5, R4, RZ, P0 ;  /* 0x000000ff04057208 */ /* 0x000fca0000000000 */
[----:B------:R-:W-:Y:S01]  /*02c0*/  STG.E desc[UR4][R2.64], R5 ;  /* 0x0000000502007986 */ /* 0x000fe2000c101904 */
[----:B------:R-:W-:Y:S05]  /*02d0*/  EXIT ;  /* 0x000000000000794d */ /* 0x000fea0003800000 */
.L_x_0:
[----:B------:R-:W-:-:S00]  /*02e0*/  BRA `(.L_x_0) ;  /* 0xfffffffc00fc7947 */ /* 0x000fc0000383ffff */
[----:B------:R-:W-:-:S00]  /*02f0*/  NOP ;  /* 0x0000000000007918 */ /* 0x000fc00000000000 */
        /* <DEDUP_REMOVED lines=8> */
.L_x_1:


//--------------------- .nv.global.init           --------------------------
	.section	.nv.global.init,"aw",@progbits
.nv.global.init:
	.type		_$_str,@object
	.size		_$_str,(_$_str_$_2 - _$_str)
_$_str:
        /*0000*/ 	.byte	0x5f, 0x5f, 0x43, 0x55, 0x44, 0x41, 0x5f, 0x46, 0x54, 0x5a, 0x00
	.type		_$_str_$_2,@object
	.size		_$_str_$_2,(.L_1 - _$_str_$_2)
_$_str_$_2:
        /*000b*/ 	.byte	0x5f, 0x5f, 0x43, 0x55, 0x44, 0x41, 0x5f, 0x50, 0x52, 0x45, 0x43, 0x5f, 0x53, 0x51, 0x52, 0x54
        /*001b*/ 	.byte	0x00
.L_1:


//--------------------- .nv.constant0.triton_poi_fused__native_batch_norm_legit_no_training_relu_55 --------------------------
	.section	.nv.constant0.triton_poi_fused__native_batch_norm_legit_no_training_relu_55,"a",@progbits
	.sectionflags	@""
	.align	4
.nv.constant0.triton_poi_fused__native_batch_norm_legit_no_training_relu_55:
	.zero		580
